//
// Generated by NVIDIA NVVM Compiler
//
// Compiler Build ID: CL-36424714
// Cuda compilation tools, release 13.0, V13.0.88
// Based on NVVM 20.0.0
//

.version 9.0
.target sm_100
.address_size 64

	// .globl	_Z8beamformPfPcS_iii

.visible .entry _Z8beamformPfPcS_iii(
	.param .u64 .ptr .align 1 _Z8beamformPfPcS_iii_param_0,
	.param .u64 .ptr .align 1 _Z8beamformPfPcS_iii_param_1,
	.param .u64 .ptr .align 1 _Z8beamformPfPcS_iii_param_2,
	.param .u32 _Z8beamformPfPcS_iii_param_3,
	.param .u32 _Z8beamformPfPcS_iii_param_4,
	.param .u32 _Z8beamformPfPcS_iii_param_5
)
{
	.local .align 16 .b8 	__local_depot0[256];
	.reg .b64 	%SP;
	.reg .b64 	%SPL;
	.reg .pred 	%p<21>;
	.reg .b32 	%r<75>;
	.reg .b32 	%f<185>;
	.reg .b64 	%rd<61>;

	mov.u64 	%SPL, __local_depot0;
	ld.param.u64 	%rd26, [_Z8beamformPfPcS_iii_param_1];
	ld.param.u64 	%rd27, [_Z8beamformPfPcS_iii_param_2];
	ld.param.u32 	%r40, [_Z8beamformPfPcS_iii_param_3];
	ld.param.u32 	%r42, [_Z8beamformPfPcS_iii_param_4];
	ld.param.u32 	%r41, [_Z8beamformPfPcS_iii_param_5];
	cvta.to.global.u64 	%rd1, %rd27;
	add.u64 	%rd2, %SPL, 0;
	add.u64 	%rd3, %SPL, 128;
	mov.u32 	%r1, %ctaid.x;
	mov.u32 	%r2, %tid.x;
	mad.lo.s32 	%r43, %r42, %r1, %r2;
	mul.lo.s32 	%r44, %r40, %r43;
	shl.b32 	%r3, %r44, 1;
	min.s32 	%r45, %r40, %r41;
	setp.lt.s32 	%p1, %r45, 1;
	@%p1 bra 	$L__BB0_16;
	and.b32  	%r4, %r41, 15;
	and.b32  	%r5, %r41, 7;
	and.b32  	%r6, %r41, 2147483632;
	and.b32  	%r7, %r41, 3;
	neg.s32 	%r8, %r6;
	cvt.s64.s32 	%rd4, %r3;
	cvta.to.global.u64 	%rd5, %rd26;
	mov.b32 	%r63, 0;
$L__BB0_2:
	setp.lt.u32 	%p2, %r41, 16;
	shl.b32 	%r48, %r63, 1;
	cvt.u64.u32 	%rd30, %r48;
	add.s64 	%rd31, %rd4, %rd30;
	add.s64 	%rd32, %rd5, %rd31;
	ld.global.s8 	%r49, [%rd32+1];
	ld.global.s8 	%r50, [%rd32];
	sub.s32 	%r51, %r50, %r49;
	cvt.rn.f32.s32 	%f1, %r51;
	add.s32 	%r52, %r49, %r50;
	cvt.rn.f32.s32 	%f2, %r52;
	mov.b32 	%r66, 0;
	@%p2 bra 	$L__BB0_5;
	add.s64 	%rd56, %rd2, 32;
	add.s64 	%rd55, %rd3, 32;
	mov.u32 	%r64, %r8;
$L__BB0_4:
	.pragma "nounroll";
	ld.local.v4.f32 	{%f3, %f4, %f5, %f6}, [%rd56+-32];
	add.f32 	%f7, %f3, %f1;
	ld.local.v4.f32 	{%f8, %f9, %f10, %f11}, [%rd55+-32];
	add.f32 	%f12, %f8, %f2;
	add.f32 	%f13, %f4, %f1;
	add.f32 	%f14, %f9, %f2;
	add.f32 	%f15, %f5, %f1;
	add.f32 	%f16, %f10, %f2;
	add.f32 	%f17, %f6, %f1;
	st.local.v4.f32 	[%rd56+-32], {%f7, %f13, %f15, %f17};
	add.f32 	%f18, %f11, %f2;
	st.local.v4.f32 	[%rd55+-32], {%f12, %f14, %f16, %f18};
	ld.local.v4.f32 	{%f19, %f20, %f21, %f22}, [%rd56+-16];
	add.f32 	%f23, %f19, %f1;
	ld.local.v4.f32 	{%f24, %f25, %f26, %f27}, [%rd55+-16];
	add.f32 	%f28, %f24, %f2;
	add.f32 	%f29, %f20, %f1;
	add.f32 	%f30, %f25, %f2;
	add.f32 	%f31, %f21, %f1;
	add.f32 	%f32, %f26, %f2;
	add.f32 	%f33, %f22, %f1;
	st.local.v4.f32 	[%rd56+-16], {%f23, %f29, %f31, %f33};
	add.f32 	%f34, %f27, %f2;
	st.local.v4.f32 	[%rd55+-16], {%f28, %f30, %f32, %f34};
	ld.local.v4.f32 	{%f35, %f36, %f37, %f38}, [%rd56];
	add.f32 	%f39, %f35, %f1;
	ld.local.v4.f32 	{%f40, %f41, %f42, %f43}, [%rd55];
	add.f32 	%f44, %f40, %f2;
	add.f32 	%f45, %f36, %f1;
	add.f32 	%f46, %f41, %f2;
	add.f32 	%f47, %f37, %f1;
	add.f32 	%f48, %f42, %f2;
	add.f32 	%f49, %f38, %f1;
	st.local.v4.f32 	[%rd56], {%f39, %f45, %f47, %f49};
	add.f32 	%f50, %f43, %f2;
	st.local.v4.f32 	[%rd55], {%f44, %f46, %f48, %f50};
	ld.local.v4.f32 	{%f51, %f52, %f53, %f54}, [%rd56+16];
	add.f32 	%f55, %f51, %f1;
	ld.local.v4.f32 	{%f56, %f57, %f58, %f59}, [%rd55+16];
	add.f32 	%f60, %f56, %f2;
	add.f32 	%f61, %f52, %f1;
	add.f32 	%f62, %f57, %f2;
	add.f32 	%f63, %f53, %f1;
	add.f32 	%f64, %f58, %f2;
	add.f32 	%f65, %f54, %f1;
	st.local.v4.f32 	[%rd56+16], {%f55, %f61, %f63, %f65};
	add.f32 	%f66, %f59, %f2;
	st.local.v4.f32 	[%rd55+16], {%f60, %f62, %f64, %f66};
	add.s32 	%r64, %r64, 16;
	add.s64 	%rd56, %rd56, 64;
	add.s64 	%rd55, %rd55, 64;
	setp.ne.s32 	%p3, %r64, 0;
	mov.u32 	%r66, %r6;
	@%p3 bra 	$L__BB0_4;
$L__BB0_5:
	setp.eq.s32 	%p4, %r4, 0;
	@%p4 bra 	$L__BB0_15;
	add.s32 	%r53, %r4, -1;
	setp.lt.u32 	%p5, %r53, 7;
	@%p5 bra 	$L__BB0_8;
	mul.wide.u32 	%rd33, %r66, 4;
	add.s64 	%rd34, %rd2, %rd33;
	ld.local.f32 	%f67, [%rd34];
	add.f32 	%f68, %f67, %f1;
	st.local.f32 	[%rd34], %f68;
	add.s64 	%rd35, %rd3, %rd33;
	ld.local.f32 	%f69, [%rd35];
	add.f32 	%f70, %f69, %f2;
	st.local.f32 	[%rd35], %f70;
	ld.local.f32 	%f71, [%rd34+4];
	add.f32 	%f72, %f71, %f1;
	st.local.f32 	[%rd34+4], %f72;
	ld.local.f32 	%f73, [%rd35+4];
	add.f32 	%f74, %f73, %f2;
	st.local.f32 	[%rd35+4], %f74;
	ld.local.f32 	%f75, [%rd34+8];
	add.f32 	%f76, %f75, %f1;
	st.local.f32 	[%rd34+8], %f76;
	ld.local.f32 	%f77, [%rd35+8];
	add.f32 	%f78, %f77, %f2;
	st.local.f32 	[%rd35+8], %f78;
	ld.local.f32 	%f79, [%rd34+12];
	add.f32 	%f80, %f79, %f1;
	st.local.f32 	[%rd34+12], %f80;
	ld.local.f32 	%f81, [%rd35+12];
	add.f32 	%f82, %f81, %f2;
	st.local.f32 	[%rd35+12], %f82;
	ld.local.f32 	%f83, [%rd34+16];
	add.f32 	%f84, %f83, %f1;
	st.local.f32 	[%rd34+16], %f84;
	ld.local.f32 	%f85, [%rd35+16];
	add.f32 	%f86, %f85, %f2;
	st.local.f32 	[%rd35+16], %f86;
	ld.local.f32 	%f87, [%rd34+20];
	add.f32 	%f88, %f87, %f1;
	st.local.f32 	[%rd34+20], %f88;
	ld.local.f32 	%f89, [%rd35+20];
	add.f32 	%f90, %f89, %f2;
	st.local.f32 	[%rd35+20], %f90;
	ld.local.f32 	%f91, [%rd34+24];
	add.f32 	%f92, %f91, %f1;
	st.local.f32 	[%rd34+24], %f92;
	ld.local.f32 	%f93, [%rd35+24];
	add.f32 	%f94, %f93, %f2;
	st.local.f32 	[%rd35+24], %f94;
	ld.local.f32 	%f95, [%rd34+28];
	add.f32 	%f96, %f95, %f1;
	st.local.f32 	[%rd34+28], %f96;
	ld.local.f32 	%f97, [%rd35+28];
	add.f32 	%f98, %f97, %f2;
	st.local.f32 	[%rd35+28], %f98;
	add.s32 	%r66, %r66, 8;
$L__BB0_8:
	setp.eq.s32 	%p6, %r5, 0;
	@%p6 bra 	$L__BB0_15;
	add.s32 	%r54, %r5, -1;
	setp.lt.u32 	%p7, %r54, 3;
	@%p7 bra 	$L__BB0_11;
	mul.wide.u32 	%rd36, %r66, 4;
	add.s64 	%rd37, %rd2, %rd36;
	ld.local.f32 	%f99, [%rd37];
	add.f32 	%f100, %f99, %f1;
	st.local.f32 	[%rd37], %f100;
	add.s64 	%rd38, %rd3, %rd36;
	ld.local.f32 	%f101, [%rd38];
	add.f32 	%f102, %f101, %f2;
	st.local.f32 	[%rd38], %f102;
	ld.local.f32 	%f103, [%rd37+4];
	add.f32 	%f104, %f103, %f1;
	st.local.f32 	[%rd37+4], %f104;
	ld.local.f32 	%f105, [%rd38+4];
	add.f32 	%f106, %f105, %f2;
	st.local.f32 	[%rd38+4], %f106;
	ld.local.f32 	%f107, [%rd37+8];
	add.f32 	%f108, %f107, %f1;
	st.local.f32 	[%rd37+8], %f108;
	ld.local.f32 	%f109, [%rd38+8];
	add.f32 	%f110, %f109, %f2;
	st.local.f32 	[%rd38+8], %f110;
	ld.local.f32 	%f111, [%rd37+12];
	add.f32 	%f112, %f111, %f1;
	st.local.f32 	[%rd37+12], %f112;
	ld.local.f32 	%f113, [%rd38+12];
	add.f32 	%f114, %f113, %f2;
	st.local.f32 	[%rd38+12], %f114;
	add.s32 	%r66, %r66, 4;
$L__BB0_11:
	setp.eq.s32 	%p8, %r7, 0;
	@%p8 bra 	$L__BB0_15;
	setp.eq.s32 	%p9, %r7, 1;
	mul.wide.u32 	%rd39, %r66, 4;
	add.s64 	%rd12, %rd2, %rd39;
	ld.local.f32 	%f115, [%rd12];
	add.f32 	%f116, %f115, %f1;
	st.local.f32 	[%rd12], %f116;
	add.s64 	%rd13, %rd3, %rd39;
	ld.local.f32 	%f117, [%rd13];
	add.f32 	%f118, %f117, %f2;
	st.local.f32 	[%rd13], %f118;
	@%p9 bra 	$L__BB0_15;
	setp.eq.s32 	%p10, %r7, 2;
	ld.local.f32 	%f119, [%rd12+4];
	add.f32 	%f120, %f119, %f1;
	st.local.f32 	[%rd12+4], %f120;
	ld.local.f32 	%f121, [%rd13+4];
	add.f32 	%f122, %f121, %f2;
	st.local.f32 	[%rd13+4], %f122;
	@%p10 bra 	$L__BB0_15;
	ld.local.f32 	%f123, [%rd12+8];
	add.f32 	%f124, %f123, %f1;
	st.local.f32 	[%rd12+8], %f124;
	ld.local.f32 	%f125, [%rd13+8];
	add.f32 	%f126, %f125, %f2;
	st.local.f32 	[%rd13+8], %f126;
$L__BB0_15:
	add.s32 	%r63, %r63, 1;
	setp.ne.s32 	%p11, %r63, %r40;
	@%p11 bra 	$L__BB0_2;
$L__BB0_16:
	setp.lt.s32 	%p12, %r41, 1;
	@%p12 bra 	$L__BB0_29;
	mov.u32 	%r56, %ntid.x;
	mad.lo.s32 	%r57, %r2, %r56, %r1;
	mul.lo.s32 	%r18, %r57, %r41;
	and.b32  	%r19, %r41, 15;
	setp.lt.u32 	%p13, %r41, 16;
	mov.b32 	%r71, 0;
	@%p13 bra 	$L__BB0_20;
	and.b32  	%r71, %r41, 2147483632;
	neg.s32 	%r69, %r71;
	shl.b32 	%r68, %r18, 1;
	add.s64 	%rd58, %rd2, 32;
	add.s64 	%rd57, %rd3, 32;
$L__BB0_19:
	.pragma "nounroll";
	mul.wide.s32 	%rd40, %r68, 4;
	add.s64 	%rd41, %rd1, %rd40;
	ld.local.v4.f32 	{%f127, %f128, %f129, %f130}, [%rd58+-32];
	st.global.f32 	[%rd41], %f127;
	ld.local.v4.f32 	{%f131, %f132, %f133, %f134}, [%rd57+-32];
	st.global.f32 	[%rd41+4], %f131;
	st.global.f32 	[%rd41+8], %f128;
	st.global.f32 	[%rd41+12], %f132;
	st.global.f32 	[%rd41+16], %f129;
	st.global.f32 	[%rd41+20], %f133;
	st.global.f32 	[%rd41+24], %f130;
	st.global.f32 	[%rd41+28], %f134;
	ld.local.v4.f32 	{%f135, %f136, %f137, %f138}, [%rd58+-16];
	st.global.f32 	[%rd41+32], %f135;
	ld.local.v4.f32 	{%f139, %f140, %f141, %f142}, [%rd57+-16];
	st.global.f32 	[%rd41+36], %f139;
	st.global.f32 	[%rd41+40], %f136;
	st.global.f32 	[%rd41+44], %f140;
	st.global.f32 	[%rd41+48], %f137;
	st.global.f32 	[%rd41+52], %f141;
	st.global.f32 	[%rd41+56], %f138;
	st.global.f32 	[%rd41+60], %f142;
	ld.local.v4.f32 	{%f143, %f144, %f145, %f146}, [%rd58];
	st.global.f32 	[%rd41+64], %f143;
	ld.local.v4.f32 	{%f147, %f148, %f149, %f150}, [%rd57];
	st.global.f32 	[%rd41+68], %f147;
	st.global.f32 	[%rd41+72], %f144;
	st.global.f32 	[%rd41+76], %f148;
	st.global.f32 	[%rd41+80], %f145;
	st.global.f32 	[%rd41+84], %f149;
	st.global.f32 	[%rd41+88], %f146;
	st.global.f32 	[%rd41+92], %f150;
	ld.local.v4.f32 	{%f151, %f152, %f153, %f154}, [%rd58+16];
	st.global.f32 	[%rd41+96], %f151;
	ld.local.v4.f32 	{%f155, %f156, %f157, %f158}, [%rd57+16];
	st.global.f32 	[%rd41+100], %f155;
	st.global.f32 	[%rd41+104], %f152;
	st.global.f32 	[%rd41+108], %f156;
	st.global.f32 	[%rd41+112], %f153;
	st.global.f32 	[%rd41+116], %f157;
	st.global.f32 	[%rd41+120], %f154;
	st.global.f32 	[%rd41+124], %f158;
	add.s32 	%r69, %r69, 16;
	add.s32 	%r68, %r68, 32;
	add.s64 	%rd58, %rd58, 64;
	add.s64 	%rd57, %rd57, 64;
	setp.ne.s32 	%p14, %r69, 0;
	@%p14 bra 	$L__BB0_19;
$L__BB0_20:
	setp.eq.s32 	%p15, %r19, 0;
	@%p15 bra 	$L__BB0_29;
	and.b32  	%r28, %r41, 7;
	setp.lt.u32 	%p16, %r19, 8;
	@%p16 bra 	$L__BB0_23;
	add.s32 	%r58, %r71, %r18;
	shl.b32 	%r59, %r58, 1;
	mul.wide.s32 	%rd42, %r59, 4;
	add.s64 	%rd43, %rd1, %rd42;
	mul.wide.u32 	%rd44, %r71, 4;
	add.s64 	%rd45, %rd2, %rd44;
	ld.local.f32 	%f159, [%rd45];
	st.global.f32 	[%rd43], %f159;
	add.s64 	%rd46, %rd3, %rd44;
	ld.local.f32 	%f160, [%rd46];
	st.global.f32 	[%rd43+4], %f160;
	ld.local.f32 	%f161, [%rd45+4];
	st.global.f32 	[%rd43+8], %f161;
	ld.local.f32 	%f162, [%rd46+4];
	st.global.f32 	[%rd43+12], %f162;
	ld.local.f32 	%f163, [%rd45+8];
	st.global.f32 	[%rd43+16], %f163;
	ld.local.f32 	%f164, [%rd46+8];
	st.global.f32 	[%rd43+20], %f164;
	ld.local.f32 	%f165, [%rd45+12];
	st.global.f32 	[%rd43+24], %f165;
	ld.local.f32 	%f166, [%rd46+12];
	st.global.f32 	[%rd43+28], %f166;
	ld.local.f32 	%f167, [%rd45+16];
	st.global.f32 	[%rd43+32], %f167;
	ld.local.f32 	%f168, [%rd46+16];
	st.global.f32 	[%rd43+36], %f168;
	ld.local.f32 	%f169, [%rd45+20];
	st.global.f32 	[%rd43+40], %f169;
	ld.local.f32 	%f170, [%rd46+20];
	st.global.f32 	[%rd43+44], %f170;
	ld.local.f32 	%f171, [%rd45+24];
	st.global.f32 	[%rd43+48], %f171;
	ld.local.f32 	%f172, [%rd46+24];
	st.global.f32 	[%rd43+52], %f172;
	ld.local.f32 	%f173, [%rd45+28];
	st.global.f32 	[%rd43+56], %f173;
	ld.local.f32 	%f174, [%rd46+28];
	st.global.f32 	[%rd43+60], %f174;
	add.s32 	%r71, %r71, 8;
$L__BB0_23:
	setp.eq.s32 	%p17, %r28, 0;
	@%p17 bra 	$L__BB0_29;
	and.b32  	%r31, %r41, 3;
	setp.lt.u32 	%p18, %r28, 4;
	@%p18 bra 	$L__BB0_26;
	add.s32 	%r60, %r71, %r18;
	shl.b32 	%r61, %r60, 1;
	mul.wide.s32 	%rd47, %r61, 4;
	add.s64 	%rd48, %rd1, %rd47;
	mul.wide.u32 	%rd49, %r71, 4;
	add.s64 	%rd50, %rd2, %rd49;
	ld.local.f32 	%f175, [%rd50];
	st.global.f32 	[%rd48], %f175;
	add.s64 	%rd51, %rd3, %rd49;
	ld.local.f32 	%f176, [%rd51];
	st.global.f32 	[%rd48+4], %f176;
	ld.local.f32 	%f177, [%rd50+4];
	st.global.f32 	[%rd48+8], %f177;
	ld.local.f32 	%f178, [%rd51+4];
	st.global.f32 	[%rd48+12], %f178;
	ld.local.f32 	%f179, [%rd50+8];
	st.global.f32 	[%rd48+16], %f179;
	ld.local.f32 	%f180, [%rd51+8];
	st.global.f32 	[%rd48+20], %f180;
	ld.local.f32 	%f181, [%rd50+12];
	st.global.f32 	[%rd48+24], %f181;
	ld.local.f32 	%f182, [%rd51+12];
	st.global.f32 	[%rd48+28], %f182;
	add.s32 	%r71, %r71, 4;
$L__BB0_26:
	setp.eq.s32 	%p19, %r31, 0;
	@%p19 bra 	$L__BB0_29;
	mul.wide.u32 	%rd52, %r71, 4;
	add.s64 	%rd60, %rd3, %rd52;
	add.s64 	%rd59, %rd2, %rd52;
	add.s32 	%r62, %r71, %r18;
	shl.b32 	%r74, %r62, 1;
	neg.s32 	%r73, %r31;
$L__BB0_28:
	.pragma "nounroll";
	mul.wide.s32 	%rd53, %r74, 4;
	add.s64 	%rd54, %rd1, %rd53;
	ld.local.f32 	%f183, [%rd59];
	st.global.f32 	[%rd54], %f183;
	ld.local.f32 	%f184, [%rd60];
	st.global.f32 	[%rd54+4], %f184;
	add.s64 	%rd60, %rd60, 4;
	add.s64 	%rd59, %rd59, 4;
	add.s32 	%r74, %r74, 2;
	add.s32 	%r73, %r73, 1;
	setp.ne.s32 	%p20, %r73, 0;
	@%p20 bra 	$L__BB0_28;
$L__BB0_29:
	ret;

}


// ===== COMPILED SASS (sm_100) =====

	.target	sm_100

	.elftype	@"ET_EXEC"


//--------------------- .note.nv.tkinfo           --------------------------
	.section	.note.nv.tkinfo,"",@"SHT_NOTE"
	.sectionflags	@"SHF_NOTE_NV_TKINFO"
	.tkinfo
        /*0018*/ 	.word	0x00000002
        /*0030*/ 	.string	""
        /*0030*/ 	.string	"ptxas"
        /*0030*/ 	.string	"Cuda compilation tools, release 13.0, V13.0.88"
        /*0030*/ 	.string	"Build cuda_13.0.r13.0/compiler.36424714_0"
        /*0030*/ 	.string	"-arch sm_100 -m 64 "



//--------------------- .note.nv.cuinfo           --------------------------
	.section	.note.nv.cuinfo,"",@"SHT_NOTE"
	.sectionflags	@"SHF_NOTE_NV_CUINFO"
        /*0018*/ 	.short	0x0002
        /*001a*/ 	.short	0x0064
        /*001c*/ 	.short	0x0082
	.zero		2


//--------------------- .nv.info                  --------------------------
	.section	.nv.info,"",@"SHT_CUDA_INFO"
	.align	4


	//----- nvinfo : EIATTR_REGCOUNT
	.align		4
        /*0000*/ 	.byte	0x04, 0x2f
        /*0002*/ 	.short	(.L_1 - .L_0)
	.align		4
.L_0:
        /*0004*/ 	.word	index@(_Z8beamformPfPcS_iii)
        /*0008*/ 	.word	0x00000028


	//----- nvinfo : EIATTR_FRAME_SIZE
	.align		4
.L_1:
        /*000c*/ 	.byte	0x04, 0x11
        /*000e*/ 	.short	(.L_3 - .L_2)
	.align		4
.L_2:
        /*0010*/ 	.word	index@(_Z8beamformPfPcS_iii)
        /*0014*/ 	.word	0x00000100


	//----- nvinfo : EIATTR_MIN_STACK_SIZE
	.align		4
.L_3:
        /*0018*/ 	.byte	0x04, 0x12
        /*001a*/ 	.short	(.L_5 - .L_4)
	.align		4
.L_4:
        /*001c*/ 	.word	index@(_Z8beamformPfPcS_iii)
        /*0020*/ 	.word	0x00000100
.L_5:


//--------------------- .nv.compat                --------------------------
	.section	.nv.compat,"",@"SHT_CUDA_COMPAT_INFO"
	.align	4
        /*0000*/ 	.byte	0x02, 0x09, 0x00, 0x00, 0x02, 0x02, 0x01, 0x00, 0x02, 0x05, 0x05, 0x00, 0x03, 0x07, 0x01, 0x01
        /*0010*/ 	.byte	0x02, 0x03, 0x00, 0x00, 0x02, 0x06, 0x01, 0x00, 0x04, 0x0b, 0x08, 0x00, 0x09, 0x00, 0x00, 0x00
        /*0020*/ 	.byte	0x00, 0x00, 0x00, 0x00


//--------------------- .nv.info._Z8beamformPfPcS_iii --------------------------
	.section	.nv.info._Z8beamformPfPcS_iii,"",@"SHT_CUDA_INFO"
	.sectionflags	@""
	.align	4


	//----- nvinfo : EIATTR_CUDA_API_VERSION
	.align		4
        /*0000*/ 	.byte	0x04, 0x37
        /*0002*/ 	.short	(.L_7 - .L_6)
.L_6:
        /*0004*/ 	.word	0x00000082


	//----- nvinfo : EIATTR_KPARAM_INFO
	.align		4
.L_7:
        /*0008*/ 	.byte	0x04, 0x17
        /*000a*/ 	.short	(.L_9 - .L_8)
.L_8:
        /*000c*/ 	.word	0x00000000
        /*0010*/ 	.short	0x0005
        /*0012*/ 	.short	0x0020
        /*0014*/ 	.byte	0x00, 0xf0, 0x11, 0x00


	//----- nvinfo : EIATTR_KPARAM_INFO
	.align		4
.L_9:
        /*0018*/ 	.byte	0x04, 0x17
        /*001a*/ 	.short	(.L_11 - .L_10)
.L_10:
        /*001c*/ 	.word	0x00000000
        /*0020*/ 	.short	0x0004
        /*0022*/ 	.short	0x001c
        /*0024*/ 	.byte	0x00, 0xf0, 0x11, 0x00


	//----- nvinfo : EIATTR_KPARAM_INFO
	.align		4
.L_11:
        /*0028*/ 	.byte	0x04, 0x17
        /*002a*/ 	.short	(.L_13 - .L_12)
.L_12:
        /*002c*/ 	.word	0x00000000
        /*0030*/ 	.short	0x0003
        /*0032*/ 	.short	0x0018
        /*0034*/ 	.byte	0x00, 0xf0, 0x11, 0x00


	//----- nvinfo : EIATTR_KPARAM_INFO
	.align		4
.L_13:
        /*0038*/ 	.byte	0x04, 0x17
        /*003a*/ 	.short	(.L_15 - .L_14)
.L_14:
        /*003c*/ 	.word	0x00000000
        /*0040*/ 	.short	0x0002
        /*0042*/ 	.short	0x0010
        /*0044*/ 	.byte	0x00, 0xf5, 0x21, 0x00


	//----- nvinfo : EIATTR_KPARAM_INFO
	.align		4
.L_15:
        /*0048*/ 	.byte	0x04, 0x17
        /*004a*/ 	.short	(.L_17 - .L_16)
.L_16:
        /*004c*/ 	.word	0x00000000
        /*0050*/ 	.short	0x0001
        /*0052*/ 	.short	0x0008
        /*0054*/ 	.byte	0x00, 0xf5, 0x21, 0x00


	//----- nvinfo : EIATTR_KPARAM_INFO
	.align		4
.L_17:
        /*0058*/ 	.byte	0x04, 0x17
        /*005a*/ 	.short	(.L_19 - .L_18)
.L_18:
        /*005c*/ 	.word	0x00000000
        /*0060*/ 	.short	0x0000
        /*0062*/ 	.short	0x0000
        /*0064*/ 	.byte	0x00, 0xf5, 0x21, 0x00


	//----- nvinfo : EIATTR_SPARSE_MMA_MASK
	.align		4
.L_19:
        /*0068*/ 	.byte	0x03, 0x50
        /*006a*/ 	.short	0x0000


	//----- nvinfo : EIATTR_MAXREG_COUNT
	.align		4
        /*006c*/ 	.byte	0x03, 0x1b
        /*006e*/ 	.short	0x00ff


	//----- nvinfo : EIATTR_MERCURY_ISA_VERSION
	.align		4
        /*0070*/ 	.byte	0x03, 0x5f
        /*0072*/ 	.short	0x0101


	//----- nvinfo : EIATTR_VRC_CTA_INIT_COUNT
	.align		4
        /*0074*/ 	.byte	0x02, 0x4a
	.zero		1
	.zero		1


	//----- nvinfo : EIATTR_EXIT_INSTR_OFFSETS
	.align		4
        /*0078*/ 	.byte	0x04, 0x1c
        /*007a*/ 	.short	(.L_21 - .L_20)


	//   ....[0]....
.L_20:
        /*007c*/ 	.word	0x00000d00


	//   ....[1]....
        /*0080*/ 	.word	0x000010e0


	//   ....[2]....
        /*0084*/ 	.word	0x000012d0


	//   ....[3]....
        /*0088*/ 	.word	0x00001420


	//   ....[4]....
        /*008c*/ 	.word	0x00001540


	//----- nvinfo : EIATTR_CBANK_PARAM_SIZE
	.align		4
.L_21:
        /*0090*/ 	.byte	0x03, 0x19
        /*0092*/ 	.short	0x0024


	//----- nvinfo : EIATTR_PARAM_CBANK
	.align		4
        /*0094*/ 	.byte	0x04, 0x0a
        /*0096*/ 	.short	(.L_23 - .L_22)
	.align		4
.L_22:
        /*0098*/ 	.word	index@(.nv.constant0._Z8beamformPfPcS_iii)
        /*009c*/ 	.short	0x0380
        /*009e*/ 	.short	0x0024


	//----- nvinfo : EIATTR_SW_WAR
	.align		4
.L_23:
        /*00a0*/ 	.byte	0x04, 0x36
        /*00a2*/ 	.short	(.L_25 - .L_24)
.L_24:
        /*00a4*/ 	.word	0x00000008
.L_25:


//--------------------- .nv.callgraph             --------------------------
	.section	.nv.callgraph,"",@"SHT_CUDA_CALLGRAPH"
	.align	4
	.sectionentsize	8
	.align		4
        /*0000*/ 	.word	0x00000000
	.align		4
        /*0004*/ 	.word	0xffffffff
	.align		4
        /*0008*/ 	.word	0x00000000
	.align		4
        /*000c*/ 	.word	0xfffffffe
	.align		4
        /*0010*/ 	.word	0x00000000
	.align		4
        /*0014*/ 	.word	0xfffffffd
	.align		4
        /*0018*/ 	.word	0x00000000
	.align		4
        /*001c*/ 	.word	0xfffffffc


//--------------------- .text._Z8beamformPfPcS_iii --------------------------
	.section	.text._Z8beamformPfPcS_iii,"ax",@progbits
	.align	128
        .global         _Z8beamformPfPcS_iii
        .type           _Z8beamformPfPcS_iii,@function
        .size           _Z8beamformPfPcS_iii,(.L_x_13 - _Z8beamformPfPcS_iii)
        .other          _Z8beamformPfPcS_iii,@"STO_CUDA_ENTRY STV_DEFAULT"
_Z8beamformPfPcS_iii:
.text._Z8beamformPfPcS_iii:
[----:B------:R-:W0:Y:S08]  /*0000*/  LDC R1, c[0x0][0x37c] ;  /* 0x0000df00ff017b82 */ /* 0x000e300000000800 */
[----:B------:R-:W1:Y:S01]  /*0010*/  LDC R3, c[0x0][0x3a0] ;  /* 0x0000e800ff037b82 */ /* 0x000e620000000800 */
[----:B------:R-:W2:Y:S01]  /*0020*/  S2R R26, SR_TID.X ;  /* 0x00000000001a7919 */ /* 0x000ea20000002100 */
[----:B0-----:R-:W-:Y:S01]  /*0030*/  IADD3 R1, PT, PT, R1, -0x100, RZ ;  /* 0xffffff0001017810 */ /* 0x001fe20007ffe0ff */
[----:B------:R-:W0:Y:S05]  /*0040*/  LDCU.64 UR6, c[0x0][0x358] ;  /* 0x00006b00ff0677ac */ /* 0x000e2a0008000a00 */
[----:B------:R-:W1:Y:S08]  /*0050*/  LDC.64 R4, c[0x0][0x398] ;  /* 0x0000e600ff047b82 */ /* 0x000e700000000a00 */
[----:B------:R-:W2:Y:S01]  /*0060*/  S2UR UR8, SR_CTAID.X ;  /* 0x00000000000879c3 */ /* 0x000ea20000002500 */
[----:B-1----:R-:W-:-:S04]  /*0070*/  VIMNMX R0, PT, PT, R4, R3, PT ;  /* 0x0000000304007248 */ /* 0x002fc80003fe0100 */
[----:B------:R-:W-:Y:S02]  /*0080*/  ISETP.GE.AND P0, PT, R0, 0x1, PT ;  /* 0x000000010000780c */ /* 0x000fe40003f06270 */
[----:B------:R-:W-:Y:S01]  /*0090*/  IADD3 R0, PT, PT, R1, 0x80, RZ ;  /* 0x0000008001007810 */ /* 0x000fe20007ffe0ff */
[----:B--2---:R-:W-:-:S04]  /*00a0*/  IMAD R5, R5, UR8, R26 ;  /* 0x0000000805057c24 */ /* 0x004fc8000f8e021a */
[----:B------:R-:W-:-:S06]  /*00b0*/  IMAD R5, R5, R4, RZ ;  /* 0x0000000405057224 */ /* 0x000fcc00078e02ff */
[----:B0-----:R-:W-:Y:S05]  /*00c0*/  @!P0 BRA `(.L_x_0) ;  /* 0x0000000c00088947 */ /* 0x001fea0003800000 */
[----:B------:R-:W-:Y:S01]  /*00d0*/  SHF.L.U32 R31, R5, 0x1, RZ ;  /* 0x00000001051f7819 */ /* 0x000fe200000006ff */
[----:B------:R-:W-:Y:S01]  /*00e0*/  UMOV UR4, URZ ;  /* 0x000000ff00047c82 */ /* 0x000fe20008000000 */
[C---:B------:R-:W-:Y:S02]  /*00f0*/  LOP3.LUT R28, R3.reuse, 0x7ffffff0, RZ, 0xc0, !PT ;  /* 0x7ffffff0031c7812 */ /* 0x040fe400078ec0ff */
[C---:B------:R-:W-:Y:S02]  /*0100*/  LOP3.LUT R30, R3.reuse, 0xf, RZ, 0xc0, !PT ;  /* 0x0000000f031e7812 */ /* 0x040fe400078ec0ff */
[C---:B------:R-:W-:Y:S02]  /*0110*/  LOP3.LUT R29, R3.reuse, 0x7, RZ, 0xc0, !PT ;  /* 0x00000007031d7812 */ /* 0x040fe400078ec0ff */
[----:B------:R-:W-:Y:S02]  /*0120*/  LOP3.LUT R27, R3, 0x3, RZ, 0xc0, !PT ;  /* 0x00000003031b7812 */ /* 0x000fe400078ec0ff */
[----:B------:R-:W-:-:S02]  /*0130*/  SHF.R.S32.HI R24, RZ, 0x1f, R31 ;  /* 0x0000001fff187819 */ /* 0x000fc4000001141f */
[----:B------:R-:W-:-:S07]  /*0140*/  IADD3 R21, PT, PT, -R28, RZ, RZ ;  /* 0x000000ff1c157210 */ /* 0x000fce0007ffe1ff */
.L_x_6:
[----:B0123--:R-:W0:Y:S01]  /*0150*/  LDC.64 R6, c[0x0][0x388] ;  /* 0x0000e200ff067b82 */ /* 0x00fe220000000a00 */
[----:B------:R-:W-:-:S07]  /*0160*/  USHF.L.U32 UR5, UR4, 0x1, URZ ;  /* 0x0000000104057899 */ /* 0x000fce00080006ff */
[----:B------:R-:W1:Y:S01]  /*0170*/  LDC R3, c[0x0][0x3a0] ;  /* 0x0000e800ff037b82 */ /* 0x000e620000000800 */
[----:B0-----:R-:W-:-:S03]  /*0180*/  IADD3 R6, P0, P1, R31, UR5, R6 ;  /* 0x000000051f067c10 */ /* 0x001fc6000f91e006 */
[----:B------:R-:W0:Y:S01]  /*0190*/  LDCU UR5, c[0x0][0x398] ;  /* 0x00007300ff0577ac */ /* 0x000e220008000800 */
[----:B------:R-:W-:-:S05]  /*01a0*/  IADD3.X R7, PT, PT, R24, R7, RZ, P0, P1 ;  /* 0x0000000718077210 */ /* 0x000fca00007e24ff */
[----:B------:R-:W2:Y:S04]  /*01b0*/  LDG.E.S8 R2, desc[UR6][R6.64+0x1] ;  /* 0x0000010606027981 */ /* 0x000ea8000c1e1300 */
[----:B------:R-:W2:Y:S01]  /*01c0*/  LDG.E.S8 R5, desc[UR6][R6.64] ;  /* 0x0000000606057981 */ /* 0x000ea2000c1e1300 */
[----:B-1----:R-:W-:Y:S01]  /*01d0*/  ISETP.GE.U32.AND P0, PT, R3, 0x10, PT ;  /* 0x000000100300780c */ /* 0x002fe20003f06070 */
[----:B------:R-:W-:Y:S01]  /*01e0*/  UIADD3 UR4, UPT, UPT, UR4, 0x1, URZ ;  /* 0x0000000104047890 */ /* 0x000fe2000fffe0ff */
[----:B------:R-:W-:-:S03]  /*01f0*/  HFMA2 R4, -RZ, RZ, 0, 0 ;  /* 0x00000000ff047431 */ /* 0x000fc600000001ff */
[----:B0-----:R-:W-:Y:S01]  /*0200*/  UISETP.NE.AND UP0, UPT, UR4, UR5, UPT ;  /* 0x000000050400728c */ /* 0x001fe2000bf05270 */
[CC--:B--2---:R-:W-:Y:S02]  /*0210*/  IADD3 R20, PT, PT, -R2.reuse, R5.reuse, RZ ;  /* 0x0000000502147210 */ /* 0x0c4fe40007ffe1ff */
[----:B------:R-:W-:Y:S02]  /*0220*/  IADD3 R2, PT, PT, R2, R5, RZ ;  /* 0x0000000502027210 */ /* 0x000fe40007ffe0ff */
[----:B------:R-:W-:Y:S02]  /*0230*/  I2FP.F32.S32 R20, R20 ;  /* 0x0000001400147245 */ /* 0x000fe40000201400 */
[----:B------:R-:W-:Y:S01]  /*0240*/  I2FP.F32.S32 R2, R2 ;  /* 0x0000000200027245 */ /* 0x000fe20000201400 */
[----:B------:R-:W-:Y:S06]  /*0250*/  @!P0 BRA `(.L_x_1) ;  /* 0x0000000000e48947 */ /* 0x000fec0003800000 */
[C---:B------:R-:W-:Y:S02]  /*0260*/  IADD3 R22, PT, PT, R1.reuse, 0x20, RZ ;  /* 0x0000002001167810 */ /* 0x040fe40007ffe0ff */
[----:B------:R-:W-:Y:S02]  /*0270*/  IADD3 R23, PT, PT, R1, 0xa0, RZ ;  /* 0x000000a001177810 */ /* 0x000fe40007ffe0ff */
[----:B------:R-:W-:-:S07]  /*0280*/  MOV R25, R21 ;  /* 0x0000001500197202 */ /* 0x000fce0000000f00 */
.L_x_2:
[----:B------:R-:W2:Y:S04]  /*0290*/  LDL.128 R16, [R22+-0x20] ;  /* 0xffffe00016107983 */ /* 0x000ea80000100c00 */
[----:B------:R-:W3:Y:S01]  /*02a0*/  LDL.128 R12, [R23+-0x20] ;  /* 0xffffe000170c7983 */ /* 0x000ee20000100c00 */
[C---:B--2---:R-:W-:Y:S01]  /*02b0*/  FADD R16, R20.reuse, R16 ;  /* 0x0000001014107221 */ /* 0x044fe20000000000 */
[C---:B------:R-:W-:Y:S01]  /*02c0*/  FADD R17, R20.reuse, R17 ;  /* 0x0000001114117221 */ /* 0x040fe20000000000 */
[C---:B------:R-:W-:Y:S01]  /*02d0*/  FADD R18, R20.reuse, R18 ;  /* 0x0000001214127221 */ /* 0x040fe20000000000 */
[----:B------:R-:W-:Y:S01]  /*02e0*/  FADD R19, R20, R19 ;  /* 0x0000001314137221 */ /* 0x000fe20000000000 */
[C---:B---3--:R-:W-:Y:S01]  /*02f0*/  FADD R12, R2.reuse, R12 ;  /* 0x0000000c020c7221 */ /* 0x048fe20000000000 */
[C---:B------:R-:W-:Y:S01]  /*0300*/  FADD R13, R2.reuse, R13 ;  /* 0x0000000d020d7221 */ /* 0x040fe20000000000 */
[C---:B------:R-:W-:Y:S01]  /*0310*/  FADD R14, R2.reuse, R14 ;  /* 0x0000000e020e7221 */ /* 0x040fe20000000000 */
[----:B------:R-:W-:Y:S01]  /*0320*/  FADD R15, R2, R15 ;  /* 0x0000000f020f7221 */ /* 0x000fe20000000000 */
[----:B------:R0:W-:Y:S04]  /*0330*/  STL.128 [R22+-0x20], R16 ;  /* 0xffffe01016007387 */ /* 0x0001e80000100c00 */
[----:B------:R1:W-:Y:S04]  /*0340*/  STL.128 [R23+-0x20], R12 ;  /* 0xffffe00c17007387 */ /* 0x0003e80000100c00 */
        /* <DEDUP_REMOVED lines=12> */
[----:B0-----:R-:W4:Y:S04]  /*0410*/  LDL.128 R16, [R22] ;  /* 0x0000000016107983 */ /* 0x001f280000100c00 */
[----:B-1----:R-:W5:Y:S01]  /*0420*/  LDL.128 R12, [R23] ;  /* 0x00000000170c7983 */ /* 0x002f620000100c00 */
[----:B------:R-:W-:Y:S01]  /*0430*/  IADD3 R25, PT, PT, R25, 0x10, RZ ;  /* 0x0000001019197810 */ /* 0x000fe20007ffe0ff */
[C---:B----4-:R-:W-:Y:S01]  /*0440*/  FADD R16, R20.reuse, R16 ;  /* 0x0000001014107221 */ /* 0x050fe20000000000 */
[C---:B------:R-:W-:Y:S01]  /*0450*/  FADD R17, R20.reuse, R17 ;  /* 0x0000001114117221 */ /* 0x040fe20000000000 */
[C---:B------:R-:W-:Y:S01]  /*0460*/  FADD R18, R20.reuse, R18 ;  /* 0x0000001214127221 */ /* 0x040fe20000000000 */
[----:B------:R-:W-:Y:S01]  /*0470*/  FADD R19, R20, R19 ;  /* 0x0000001314137221 */ /* 0x000fe20000000000 */
[C---:B-----5:R-:W-:Y:S01]  /*0480*/  FADD R12, R2.reuse, R12 ;  /* 0x0000000c020c7221 */ /* 0x060fe20000000000 */
[C---:B------:R-:W-:Y:S01]  /*0490*/  FADD R13, R2.reuse, R13 ;  /* 0x0000000d020d7221 */ /* 0x040fe20000000000 */
[C---:B------:R-:W-:Y:S01]  /*04a0*/  FADD R14, R2.reuse, R14 ;  /* 0x0000000e020e7221 */ /* 0x040fe20000000000 */
[----:B------:R-:W-:Y:S01]  /*04b0*/  FADD R15, R2, R15 ;  /* 0x0000000f020f7221 */ /* 0x000fe20000000000 */
[----:B------:R-:W-:Y:S04]  /*04c0*/  STL.128 [R22], R16 ;  /* 0x0000001016007387 */ /* 0x000fe80000100c00 */
[----:B------:R-:W-:Y:S04]  /*04d0*/  STL.128 [R23], R12 ;  /* 0x0000000c17007387 */ /* 0x000fe80000100c00 */
[----:B--2---:R-:W2:Y:S04]  /*04e0*/  LDL.128 R8, [R22+0x10] ;  /* 0x0000100016087983 */ /* 0x004ea80000100c00 */
[----:B---3--:R-:W3:Y:S01]  /*04f0*/  LDL.128 R4, [R23+0x10] ;  /* 0x0000100017047983 */ /* 0x008ee20000100c00 */
[----:B------:R-:W-:Y:S01]  /*0500*/  ISETP.NE.AND P0, PT, R25, RZ, PT ;  /* 0x000000ff1900720c */ /* 0x000fe20003f05270 */
        /* <DEDUP_REMOVED lines=8> */
[----:B------:R0:W-:Y:S04]  /*0590*/  STL.128 [R22+0x10], R8 ;  /* 0x0000100816007387 */ /* 0x0001e80000100c00 */
[----:B------:R1:W-:Y:S01]  /*05a0*/  STL.128 [R23+0x10], R4 ;  /* 0x0000100417007387 */ /* 0x0003e20000100c00 */
[----:B0-----:R-:W-:-:S02]  /*05b0*/  IADD3 R22, PT, PT, R22, 0x40, RZ ;  /* 0x0000004016167810 */ /* 0x001fc40007ffe0ff */
[----:B-1----:R-:W-:Y:S01]  /*05c0*/  IADD3 R23, PT, PT, R23, 0x40, RZ ;  /* 0x0000004017177810 */ /* 0x002fe20007ffe0ff */
[----:B------:R-:W-:Y:S06]  /*05d0*/  @P0 BRA `(.L_x_2) ;  /* 0xfffffffc002c0947 */ /* 0x000fec000383ffff */
[----:B------:R-:W-:-:S07]  /*05e0*/  MOV R4, R28 ;  /* 0x0000001c00047202 */ /* 0x000fce0000000f00 */
.L_x_1:
[----:B------:R-:W-:-:S13]  /*05f0*/  ISETP.NE.AND P0, PT, R30, RZ, PT ;  /* 0x000000ff1e00720c */ /* 0x000fda0003f05270 */
[----:B------:R-:W-:Y:S05]  /*0600*/  @!P0 BRA `(.L_x_3) ;  /* 0x0000000400b48947 */ /* 0x000fea0003800000 */
[----:B------:R-:W-:Y:S01]  /*0610*/  VIADD R5, R30, 0xffffffff ;  /* 0xffffffff1e057836 */ /* 0x000fe20000000000 */
[----:B------:R-:W-:-:S04]  /*0620*/  ISETP.NE.AND P1, PT, R29, RZ, PT ;  /* 0x000000ff1d00720c */ /* 0x000fc80003f25270 */
[----:B------:R-:W-:-:S13]  /*0630*/  ISETP.GE.U32.AND P0, PT, R5, 0x7, PT ;  /* 0x000000070500780c */ /* 0x000fda0003f06070 */
[----:B------:R-:W-:Y:S05]  /*0640*/  @!P0 BRA `(.L_x_4) ;  /* 0x0000000000c88947 */ /* 0x000fea0003800000 */
[----:B------:R-:W-:-:S05]  /*0650*/  LEA R5, R4, R1, 0x2 ;  /* 0x0000000104057211 */ /* 0x000fca00078e10ff */
[----:B------:R-:W2:Y:S04]  /*0660*/  LDL R7, [R5] ;  /* 0x0000000005077983 */ /* 0x000ea80000100800 */
[----:B------:R-:W3:Y:S04]  /*0670*/  LDL R17, [R5+0x80] ;  /* 0x0000800005117983 */ /* 0x000ee80000100800 */
[----:B------:R-:W4:Y:S04]  /*0680*/  LDL R19, [R5+0x4] ;  /* 0x0000040005137983 */ /* 0x000f280000100800 */
[----:B------:R-:W5:Y:S04]  /*0690*/  LDL R23, [R5+0x84] ;  /* 0x0000840005177983 */ /* 0x000f680000100800 */
[----:B------:R-:W5:Y:S04]  /*06a0*/  LDL R25, [R5+0x8] ;  /* 0x0000080005197983 */ /* 0x000f680000100800 */
[----:B------:R-:W5:Y:S04]  /*06b0*/  LDL R9, [R5+0xc] ;  /* 0x00000c0005097983 */ /* 0x000f680000100800 */
[----:B------:R-:W5:Y:S04]  /*06c0*/  LDL R13, [R5+0x8c] ;  /* 0x00008c00050d7983 */ /* 0x000f680000100800 */
[----:B------:R-:W5:Y:S04]  /*06d0*/  LDL R15, [R5+0x10] ;  /* 0x00001000050f7983 */ /* 0x000f680000100800 */
[----:B------:R-:W5:Y:S04]  /*06e0*/  LDL R11, [R5+0x90] ;  /* 0x00009000050b7983 */ /* 0x000f680000100800 */
[----:B------:R-:W5:Y:S04]  /*06f0*/  LDL R35, [R5+0x94] ;  /* 0x0000940005237983 */ /* 0x000f680000100800 */
[----:B------:R-:W5:Y:S01]  /*0700*/  LDL R33, [R5+0x98] ;  /* 0x0000980005217983 */ /* 0x000f620000100800 */
[----:B--2---:R-:W-:-:S03]  /*0710*/  FADD R6, R20, R7 ;  /* 0x0000000714067221 */ /* 0x004fc60000000000 */
[----:B------:R-:W2:Y:S01]  /*0720*/  LDL R7, [R5+0x88] ;  /* 0x0000880005077983 */ /* 0x000ea20000100800 */
[----:B---3--:R-:W-:-:S03]  /*0730*/  FADD R8, R2, R17 ;  /* 0x0000001102087221 */ /* 0x008fc60000000000 */
[----:B------:R-:W3:Y:S01]  /*0740*/  LDL R17, [R5+0x14] ;  /* 0x0000140005117983 */ /* 0x000ee20000100800 */
[----:B----4-:R-:W-:-:S03]  /*0750*/  FADD R10, R20, R19 ;  /* 0x00000013140a7221 */ /* 0x010fc60000000000 */
[----:B------:R-:W4:Y:S01]  /*0760*/  LDL R19, [R5+0x18] ;  /* 0x0000180005137983 */ /* 0x000f220000100800 */
[----:B-----5:R-:W-:-:S03]  /*0770*/  FADD R12, R2, R23 ;  /* 0x00000017020c7221 */ /* 0x020fc60000000000 */
[----:B------:R-:W5:Y:S01]  /*0780*/  LDL R23, [R5+0x9c] ;  /* 0x00009c0005177983 */ /* 0x000f620000100800 */
[----:B------:R-:W-:-:S03]  /*0790*/  FADD R14, R20, R25 ;  /* 0x00000019140e7221 */ /* 0x000fc60000000000 */
[----:B------:R-:W4:Y:S01]  /*07a0*/  LDL R25, [R5+0x1c] ;  /* 0x00001c0005197983 */ /* 0x000f220000100800 */
[----:B------:R-:W-:-:S03]  /*07b0*/  FADD R16, R20, R9 ;  /* 0x0000000914107221 */ /* 0x000fc60000000000 */
[----:B------:R-:W-:Y:S04]  /*07c0*/  STL [R5], R6 ;  /* 0x0000000605007387 */ /* 0x000fe80000100800 */
[----:B------:R0:W-:Y:S04]  /*07d0*/  STL [R5+0x80], R8 ;  /* 0x0000800805007387 */ /* 0x0001e80000100800 */
[----:B------:R1:W-:Y:S04]  /*07e0*/  STL [R5+0x4], R10 ;  /* 0x0000040a05007387 */ /* 0x0003e80000100800 */
[----:B------:R1:W-:Y:S01]  /*07f0*/  STL [R5+0x84], R12 ;  /* 0x0000840c05007387 */ /* 0x0003e20000100800 */
[C---:B0-----:R-:W-:Y:S01]  /*0800*/  FADD R8, R2.reuse, R13 ;  /* 0x0000000d02087221 */ /* 0x041fe20000000000 */
[----:B------:R-:W-:-:S02]  /*0810*/  FADD R18, R2, R35 ;  /* 0x0000002302127221 */ /* 0x000fc40000000000 */
[----:B------:R-:W-:Y:S01]  /*0820*/  STL [R5+0x8], R14 ;  /* 0x0000080e05007387 */ /* 0x000fe20000100800 */
[----:B-1----:R-:W-:-:S03]  /*0830*/  FADD R10, R20, R15 ;  /* 0x0000000f140a7221 */ /* 0x002fc60000000000 */
[----:B------:R0:W-:Y:S01]  /*0840*/  STL [R5+0xc], R16 ;  /* 0x00000c1005007387 */ /* 0x0001e20000100800 */
[----:B------:R-:W-:-:S03]  /*0850*/  FADD R12, R2, R11 ;  /* 0x0000000b020c7221 */ /* 0x000fc60000000000 */
[----:B------:R-:W-:Y:S01]  /*0860*/  STL [R5+0x8c], R8 ;  /* 0x00008c0805007387 */ /* 0x000fe20000100800 */
[----:B0-----:R-:W-:-:S03]  /*0870*/  FADD R16, R2, R33 ;  /* 0x0000002102107221 */ /* 0x001fc60000000000 */
[----:B------:R-:W-:Y:S04]  /*0880*/  STL [R5+0x10], R10 ;  /* 0x0000100a05007387 */ /* 0x000fe80000100800 */
[----:B------:R-:W-:Y:S04]  /*0890*/  STL [R5+0x90], R12 ;  /* 0x0000900c05007387 */ /* 0x000fe80000100800 */
[----:B------:R-:W-:Y:S04]  /*08a0*/  STL [R5+0x94], R18 ;  /* 0x0000941205007387 */ /* 0x000fe80000100800 */
[----:B------:R-:W-:Y:S01]  /*08b0*/  STL [R5+0x98], R16 ;  /* 0x0000981005007387 */ /* 0x000fe20000100800 */
[----:B------:R-:W-:Y:S01]  /*08c0*/  IADD3 R4, PT, PT, R4, 0x8, RZ ;  /* 0x0000000804047810 */ /* 0x000fe20007ffe0ff */
[----:B--2---:R-:W-:Y:S01]  /*08d0*/  FADD R6, R2, R7 ;  /* 0x0000000702067221 */ /* 0x004fe20000000000 */
[----:B---3--:R-:W-:-:S04]  /*08e0*/  FADD R14, R20, R17 ;  /* 0x00000011140e7221 */ /* 0x008fc80000000000 */
[----:B------:R4:W-:Y:S01]  /*08f0*/  STL [R5+0x88], R6 ;  /* 0x0000880605007387 */ /* 0x0009e20000100800 */
[----:B-----5:R-:W-:Y:S01]  /*0900*/  FADD R32, R2, R23 ;  /* 0x0000001702207221 */ /* 0x020fe20000000000 */
[C---:B----4-:R-:W-:Y:S01]  /*0910*/  FADD R6, R20.reuse, R19 ;  /* 0x0000001314067221 */ /* 0x050fe20000000000 */
[----:B------:R-:W-:Y:S01]  /*0920*/  FADD R22, R20, R25 ;  /* 0x0000001914167221 */ /* 0x000fe20000000000 */
[----:B------:R0:W-:Y:S04]  /*0930*/  STL [R5+0x14], R14 ;  /* 0x0000140e05007387 */ /* 0x0001e80000100800 */
[----:B------:R0:W-:Y:S04]  /*0940*/  STL [R5+0x18], R6 ;  /* 0x0000180605007387 */ /* 0x0001e80000100800 */
[----:B------:R0:W-:Y:S04]  /*0950*/  STL [R5+0x1c], R22 ;  /* 0x00001c1605007387 */ /* 0x0001e80000100800 */
[----:B------:R0:W-:Y:S02]  /*0960*/  STL [R5+0x9c], R32 ;  /* 0x00009c2005007387 */ /* 0x0001e40000100800 */
.L_x_4:
[----:B------:R-:W-:Y:S05]  /*0970*/  @!P1 BRA `(.L_x_3) ;  /* 0x0000000000d89947 */ /* 0x000fea0003800000 */
[----:B0-----:R-:W-:Y:S02]  /*0980*/  IADD3 R5, PT, PT, R29, -0x1, RZ ;  /* 0xffffffff1d057810 */ /* 0x001fe40007ffe0ff */
[----:B------:R-:W-:Y:S02]  /*0990*/  ISETP.NE.AND P1, PT, R27, RZ, PT ;  /* 0x000000ff1b00720c */ /* 0x000fe40003f25270 */
        /* <DEDUP_REMOVED lines=10> */
[----:B------:R-:W5:Y:S01]  /*0a40*/  LDL R7, [R5+0x8c] ;  /* 0x00008c0005077983 */ /* 0x000f620000100800 */
[----:B------:R-:W-:Y:S01]  /*0a50*/  IADD3 R4, PT, PT, R4, 0x4, RZ ;  /* 0x0000000404047810 */ /* 0x000fe20007ffe0ff */
[----:B--2---:R-:W-:Y:S01]  /*0a60*/  FADD R6, R20, R9 ;  /* 0x0000000914067221 */ /* 0x004fe20000000000 */
[----:B---3--:R-:W-:-:S04]  /*0a70*/  FADD R8, R2, R11 ;  /* 0x0000000b02087221 */ /* 0x008fc80000000000 */
[----:B------:R0:W-:Y:S01]  /*0a80*/  STL [R5], R6 ;  /* 0x0000000605007387 */ /* 0x0001e20000100800 */
[----:B----4-:R-:W-:-:S03]  /*0a90*/  FADD R10, R20, R13 ;  /* 0x0000000d140a7221 */ /* 0x010fc60000000000 */
[----:B------:R0:W-:Y:S01]  /*0aa0*/  STL [R5+0x80], R8 ;  /* 0x0000800805007387 */ /* 0x0001e20000100800 */
[----:B-----5:R-:W-:-:S03]  /*0ab0*/  FADD R12, R2, R15 ;  /* 0x0000000f020c7221 */ /* 0x020fc60000000000 */
[----:B------:R0:W-:Y:S01]  /*0ac0*/  STL [R5+0x4], R10 ;  /* 0x0000040a05007387 */ /* 0x0001e20000100800 */
[----:B------:R-:W-:-:S03]  /*0ad0*/  FADD R14, R20, R17 ;  /* 0x00000011140e7221 */ /* 0x000fc60000000000 */
[----:B------:R0:W-:Y:S01]  /*0ae0*/  STL [R5+0x84], R12 ;  /* 0x0000840c05007387 */ /* 0x0001e20000100800 */
[----:B------:R-:W-:-:S03]  /*0af0*/  FADD R16, R2, R19 ;  /* 0x0000001302107221 */ /* 0x000fc60000000000 */
[----:B------:R0:W-:Y:S01]  /*0b00*/  STL [R5+0x8], R14 ;  /* 0x0000080e05007387 */ /* 0x0001e20000100800 */
[----:B------:R-:W-:-:S03]  /*0b10*/  FADD R18, R20, R23 ;  /* 0x0000001714127221 */ /* 0x000fc60000000000 */
[----:B------:R0:W-:Y:S01]  /*0b20*/  STL [R5+0x88], R16 ;  /* 0x0000881005007387 */ /* 0x0001e20000100800 */
[----:B------:R-:W-:-:S03]  /*0b30*/  FADD R22, R2, R7 ;  /* 0x0000000702167221 */ /* 0x000fc60000000000 */
[----:B------:R0:W-:Y:S04]  /*0b40*/  STL [R5+0xc], R18 ;  /* 0x00000c1205007387 */ /* 0x0001e80000100800 */
[----:B------:R0:W-:Y:S02]  /*0b50*/  STL [R5+0x8c], R22 ;  /* 0x00008c1605007387 */ /* 0x0001e40000100800 */
.L_x_5:
[----:B------:R-:W-:Y:S05]  /*0b60*/  @!P1 BRA `(.L_x_3) ;  /* 0x00000000005c9947 */ /* 0x000fea0003800000 */
[----:B------:R-:W-:-:S05]  /*0b70*/  LEA R4, R4, R1, 0x2 ;  /* 0x0000000104047211 */ /* 0x000fca00078e10ff */
[----:B0-----:R-:W2:Y:S04]  /*0b80*/  LDL R5, [R4] ;  /* 0x0000000004057983 */ /* 0x001ea80000100800 */
[----:B------:R-:W3:Y:S01]  /*0b90*/  LDL R7, [R4+0x80] ;  /* 0x0000800004077983 */ /* 0x000ee20000100800 */
[----:B------:R-:W-:Y:S01]  /*0ba0*/  ISETP.NE.AND P0, PT, R27, 0x1, PT ;  /* 0x000000011b00780c */ /* 0x000fe20003f05270 */
[----:B--2---:R-:W-:Y:S01]  /*0bb0*/  FADD R5, R20, R5 ;  /* 0x0000000514057221 */ /* 0x004fe20000000000 */
[----:B---3--:R-:W-:-:S04]  /*0bc0*/  FADD R7, R2, R7 ;  /* 0x0000000702077221 */ /* 0x008fc80000000000 */
[----:B------:R1:W-:Y:S04]  /*0bd0*/  STL [R4], R5 ;  /* 0x0000000504007387 */ /* 0x0003e80000100800 */
[----:B------:R1:W-:Y:S03]  /*0be0*/  STL [R4+0x80], R7 ;  /* 0x0000800704007387 */ /* 0x0003e60000100800 */
[----:B------:R-:W-:Y:S05]  /*0bf0*/  @!P0 BRA `(.L_x_3) ;  /* 0x0000000000388947 */ /* 0x000fea0003800000 */
[----:B-1----:R-:W2:Y:S04]  /*0c00*/  LDL R5, [R4+0x4] ;  /* 0x0000040004057983 */ /* 0x002ea80000100800 */
[----:B------:R-:W3:Y:S01]  /*0c10*/  LDL R7, [R4+0x84] ;  /* 0x0000840004077983 */ /* 0x000ee20000100800 */
[----:B------:R-:W-:Y:S01]  /*0c20*/  ISETP.NE.AND P0, PT, R27, 0x2, PT ;  /* 0x000000021b00780c */ /* 0x000fe20003f05270 */
[----:B--2---:R-:W-:Y:S01]  /*0c30*/  FADD R5, R20, R5 ;  /* 0x0000000514057221 */ /* 0x004fe20000000000 */
[----:B---3--:R-:W-:-:S04]  /*0c40*/  FADD R7, R2, R7 ;  /* 0x0000000702077221 */ /* 0x008fc80000000000 */
[----:B------:R2:W-:Y:S04]  /*0c50*/  STL [R4+0x4], R5 ;  /* 0x0000040504007387 */ /* 0x0005e80000100800 */
[----:B------:R2:W-:Y:S03]  /*0c60*/  STL [R4+0x84], R7 ;  /* 0x0000840704007387 */ /* 0x0005e60000100800 */
[----:B------:R-:W-:Y:S05]  /*0c70*/  @!P0 BRA `(.L_x_3) ;  /* 0x0000000000188947 */ /* 0x000fea0003800000 */
[----:B--2---:R-:W2:Y:S04]  /*0c80*/  LDL R5, [R4+0x8] ;  /* 0x0000080004057983 */ /* 0x004ea80000100800 */
[----:B------:R-:W3:Y:S01]  /*0c90*/  LDL R7, [R4+0x88] ;  /* 0x0000880004077983 */ /* 0x000ee20000100800 */
[----:B--2---:R-:W-:Y:S01]  /*0ca0*/  FADD R5, R20, R5 ;  /* 0x0000000514057221 */ /* 0x004fe20000000000 */
[----:B---3--:R-:W-:-:S04]  /*0cb0*/  FADD R7, R2, R7 ;  /* 0x0000000702077221 */ /* 0x008fc80000000000 */
[----:B------:R3:W-:Y:S04]  /*0cc0*/  STL [R4+0x8], R5 ;  /* 0x0000080504007387 */ /* 0x0007e80000100800 */
[----:B------:R3:W-:Y:S02]  /*0cd0*/  STL [R4+0x88], R7 ;  /* 0x0000880704007387 */ /* 0x0007e40000100800 */
.L_x_3:
[----:B------:R-:W-:Y:S05]  /*0ce0*/  BRA.U UP0, `(.L_x_6) ;  /* 0xfffffff500187547 */ /* 0x000fea000b83ffff */
.L_x_0:
[----:B------:R-:W-:-:S13]  /*0cf0*/  ISETP.GE.AND P0, PT, R3, 0x1, PT ;  /* 0x000000010300780c */ /* 0x000fda0003f06270 */
[----:B------:R-:W-:Y:S05]  /*0d00*/  @!P0 EXIT ;  /* 0x000000000000894d */ /* 0x000fea0003800000 */
[----:B0123--:R-:W0:Y:S01]  /*0d10*/  LDC R5, c[0x0][0x360] ;  /* 0x0000d800ff057b82 */ /* 0x00fe220000000800 */
[C---:B------:R-:W-:Y:S01]  /*0d20*/  ISETP.GE.U32.AND P1, PT, R3.reuse, 0x10, PT ;  /* 0x000000100300780c */ /* 0x040fe20003f26070 */
[----:B------:R-:W-:Y:S01]  /*0d30*/  HFMA2 R2, -RZ, RZ, 0, 0 ;  /* 0x00000000ff027431 */ /* 0x000fe200000001ff */
[----:B------:R-:W-:-:S04]  /*0d40*/  LOP3.LUT R28, R3, 0xf, RZ, 0xc0, !PT ;  /* 0x0000000f031c7812 */ /* 0x000fc800078ec0ff */
[----:B------:R-:W-:Y:S01]  /*0d50*/  ISETP.NE.AND P0, PT, R28, RZ, PT ;  /* 0x000000ff1c00720c */ /* 0x000fe20003f05270 */
[----:B0-----:R-:W-:-:S04]  /*0d60*/  IMAD R26, R26, R5, UR8 ;  /* 0x000000081a1a7e24 */ /* 0x001fc8000f8e0205 */
[----:B------:R-:W-:Y:S02]  /*0d70*/  IMAD R29, R26, R3, RZ ;  /* 0x000000031a1d7224 */ /* 0x000fe400078e02ff */
[----:B------:R-:W-:Y:S06]  /*0d80*/  @!P1 BRA `(.L_x_7) ;  /* 0x0000000000d49947 */ /* 0x000fec0003800000 */
[----:B------:R-:W0:Y:S01]  /*0d90*/  LDC.64 R34, c[0x0][0x390] ;  /* 0x0000e400ff227b82 */ /* 0x000e220000000a00 */
[----:B------:R-:W-:Y:S01]  /*0da0*/  LOP3.LUT R2, R3, 0x7ffffff0, RZ, 0xc0, !PT ;  /* 0x7ffffff003027812 */ /* 0x000fe200078ec0ff */
[----:B------:R-:W-:Y:S01]  /*0db0*/  VIADD R31, R1, 0xa0 ;  /* 0x000000a0011f7836 */ /* 0x000fe20000000000 */
[----:B------:R-:W-:Y:S02]  /*0dc0*/  SHF.L.U32 R32, R29, 0x1, RZ ;  /* 0x000000011d207819 */ /* 0x000fe400000006ff */
[----:B------:R-:W-:Y:S02]  /*0dd0*/  IADD3 R30, PT, PT, R1, 0x20, RZ ;  /* 0x00000020011e7810 */ /* 0x000fe40007ffe0ff */
[----:B------:R-:W-:-:S07]  /*0de0*/  IADD3 R33, PT, PT, -R2, RZ, RZ ;  /* 0x000000ff02217210 */ /* 0x000fce0007ffe1ff */
.L_x_8:
[----:B----4-:R-:W2:Y:S04]  /*0df0*/  LDL.128 R20, [R30+-0x20] ;  /* 0xffffe0001e147983 */ /* 0x010ea80000100c00 */
[----:B------:R-:W3:Y:S01]  /*0e00*/  LDL.128 R12, [R31+-0x20] ;  /* 0xffffe0001f0c7983 */ /* 0x000ee20000100c00 */
[----:B0-----:R-:W-:-:S03]  /*0e10*/  IMAD.WIDE R36, R32, 0x4, R34 ;  /* 0x0000000420247825 */ /* 0x001fc600078e0222 */
[----:B------:R-:W4:Y:S04]  /*0e20*/  LDL.128 R16, [R30+-0x10] ;  /* 0xfffff0001e107983 */ /* 0x000f280000100c00 */
[----:B------:R-:W5:Y:S04]  /*0e30*/  LDL.128 R4, [R31+-0x10] ;  /* 0xfffff0001f047983 */ /* 0x000f680000100c00 */
[----:B------:R-:W5:Y:S04]  /*0e40*/  LDL.128 R8, [R30] ;  /* 0x000000001e087983 */ /* 0x000f680000100c00 */
[----:B------:R0:W5:Y:S04]  /*0e50*/  LDL.128 R24, [R30+0x10] ;  /* 0x000010001e187983 */ /* 0x0001680000100c00 */
[----:B--2---:R-:W-:Y:S04]  /*0e60*/  STG.E desc[UR6][R36.64], R20 ;  /* 0x0000001424007986 */ /* 0x004fe8000c101906 */
[----:B------:R-:W-:Y:S04]  /*0e70*/  STG.E desc[UR6][R36.64+0x8], R21 ;  /* 0x0000081524007986 */ /* 0x000fe8000c101906 */
[----:B------:R-:W-:Y:S04]  /*0e80*/  STG.E desc[UR6][R36.64+0x10], R22 ;  /* 0x0000101624007986 */ /* 0x000fe8000c101906 */
[----:B------:R1:W-:Y:S04]  /*0e90*/  STG.E desc[UR6][R36.64+0x18], R23 ;  /* 0x0000181724007986 */ /* 0x0003e8000c101906 */
[----:B---3--:R-:W-:Y:S04]  /*0ea0*/  STG.E desc[UR6][R36.64+0x4], R12 ;  /* 0x0000040c24007986 */ /* 0x008fe8000c101906 */
[----:B------:R-:W-:Y:S04]  /*0eb0*/  STG.E desc[UR6][R36.64+0xc], R13 ;  /* 0x00000c0d24007986 */ /* 0x000fe8000c101906 */
[----:B------:R-:W-:Y:S04]  /*0ec0*/  STG.E desc[UR6][R36.64+0x14], R14 ;  /* 0x0000140e24007986 */ /* 0x000fe8000c101906 */
[----:B------:R2:W-:Y:S04]  /*0ed0*/  STG.E desc[UR6][R36.64+0x1c], R15 ;  /* 0x00001c0f24007986 */ /* 0x0005e8000c101906 */
[----:B-1----:R-:W3:Y:S04]  /*0ee0*/  LDL.128 R20, [R31] ;  /* 0x000000001f147983 */ /* 0x002ee80000100c00 */
[----:B--2---:R1:W2:Y:S01]  /*0ef0*/  LDL.128 R12, [R31+0x10] ;  /* 0x000010001f0c7983 */ /* 0x0042a20000100c00 */
[----:B------:R-:W-:-:S04]  /*0f00*/  IADD3 R33, PT, PT, R33, 0x10, RZ ;  /* 0x0000001021217810 */ /* 0x000fc80007ffe0ff */
[----:B------:R-:W-:Y:S01]  /*0f10*/  ISETP.NE.AND P1, PT, R33, RZ, PT ;  /* 0x000000ff2100720c */ /* 0x000fe20003f25270 */
[----:B----4-:R4:W-:Y:S01]  /*0f20*/  STG.E desc[UR6][R36.64+0x20], R16 ;  /* 0x0000201024007986 */ /* 0x0109e2000c101906 */
[----:B------:R-:W-:-:S03]  /*0f30*/  IADD3 R32, PT, PT, R32, 0x20, RZ ;  /* 0x0000002020207810 */ /* 0x000fc60007ffe0ff */
[----:B------:R4:W-:Y:S01]  /*0f40*/  STG.E desc[UR6][R36.64+0x28], R17 ;  /* 0x0000281124007986 */ /* 0x0009e2000c101906 */
[----:B0-----:R-:W-:-:S03]  /*0f50*/  IADD3 R30, PT, PT, R30, 0x40, RZ ;  /* 0x000000401e1e7810 */ /* 0x001fc60007ffe0ff */
[----:B------:R4:W-:Y:S01]  /*0f60*/  STG.E desc[UR6][R36.64+0x30], R18 ;  /* 0x0000301224007986 */ /* 0x0009e2000c101906 */
[----:B-1----:R-:W-:-:S03]  /*0f70*/  IADD3 R31, PT, PT, R31, 0x40, RZ ;  /* 0x000000401f1f7810 */ /* 0x002fc60007ffe0ff */
[----:B------:R4:W-:Y:S04]  /*0f80*/  STG.E desc[UR6][R36.64+0x38], R19 ;  /* 0x0000381324007986 */ /* 0x0009e8000c101906 */
[----:B-----5:R4:W-:Y:S04]  /*0f90*/  STG.E desc[UR6][R36.64+0x24], R4 ;  /* 0x0000240424007986 */ /* 0x0209e8000c101906 */
[----:B------:R4:W-:Y:S04]  /*0fa0*/  STG.E desc[UR6][R36.64+0x2c], R5 ;  /* 0x00002c0524007986 */ /* 0x0009e8000c101906 */
        /* <DEDUP_REMOVED lines=10> */
[----:B---3--:R4:W-:Y:S04]  /*1050*/  STG.E desc[UR6][R36.64+0x44], R20 ;  /* 0x0000441424007986 */ /* 0x0089e8000c101906 */
[----:B------:R4:W-:Y:S04]  /*1060*/  STG.E desc[UR6][R36.64+0x4c], R21 ;  /* 0x00004c1524007986 */ /* 0x0009e8000c101906 */
[----:B------:R4:W-:Y:S04]  /*1070*/  STG.E desc[UR6][R36.64+0x54], R22 ;  /* 0x0000541624007986 */ /* 0x0009e8000c101906 */
[----:B------:R4:W-:Y:S04]  /*1080*/  STG.E desc[UR6][R36.64+0x5c], R23 ;  /* 0x00005c1724007986 */ /* 0x0009e8000c101906 */
[----:B--2---:R4:W-:Y:S04]  /*1090*/  STG.E desc[UR6][R36.64+0x64], R12 ;  /* 0x0000640c24007986 */ /* 0x0049e8000c101906 */
[----:B------:R4:W-:Y:S04]  /*10a0*/  STG.E desc[UR6][R36.64+0x6c], R13 ;  /* 0x00006c0d24007986 */ /* 0x0009e8000c101906 */
[----:B------:R4:W-:Y:S04]  /*10b0*/  STG.E desc[UR6][R36.64+0x74], R14 ;  /* 0x0000740e24007986 */ /* 0x0009e8000c101906 */
[----:B------:R4:W-:Y:S01]  /*10c0*/  STG.E desc[UR6][R36.64+0x7c], R15 ;  /* 0x00007c0f24007986 */ /* 0x0009e2000c101906 */
[----:B------:R-:W-:Y:S05]  /*10d0*/  @P1 BRA `(.L_x_8) ;  /* 0xfffffffc00441947 */ /* 0x000fea000383ffff */
.L_x_7:
[----:B------:R-:W-:Y:S05]  /*10e0*/  @!P0 EXIT ;  /* 0x000000000000894d */ /* 0x000fea0003800000 */
[----:B------:R-:W-:Y:S02]  /*10f0*/  ISETP.GE.U32.AND P0, PT, R28, 0x8, PT ;  /* 0x000000081c00780c */ /* 0x000fe40003f06070 */
[----:B----4-:R-:W-:-:S04]  /*1100*/  LOP3.LUT R24, R3, 0x7, RZ, 0xc0, !PT ;  /* 0x0000000703187812 */ /* 0x010fc800078ec0ff */
[----:B------:R-:W-:-:S07]  /*1110*/  ISETP.NE.AND P1, PT, R24, RZ, PT ;  /* 0x000000ff1800720c */ /* 0x000fce0003f25270 */
[----:B------:R-:W-:Y:S06]  /*1120*/  @!P0 BRA `(.L_x_9) ;  /* 0x0000000000688947 */ /* 0x000fec0003800000 */
[----:B------:R-:W-:Y:S01]  /*1130*/  LEA R25, R2, R1, 0x2 ;  /* 0x0000000102197211 */ /* 0x000fe200078e10ff */
[----:B------:R-:W0:Y:S04]  /*1140*/  LDC.64 R20, c[0x0][0x390] ;  /* 0x0000e400ff147b82 */ /* 0x000e280000000a00 */
[----:B------:R-:W2:Y:S04]  /*1150*/  LDL.128 R4, [R25] ;  /* 0x0000000019047983 */ /* 0x000ea80000100c00 */
[----:B------:R-:W3:Y:S04]  /*1160*/  LDL.128 R8, [R25+0x80] ;  /* 0x0000800019087983 */ /* 0x000ee80000100c00 */
[----:B------:R-:W4:Y:S04]  /*1170*/  LDL.128 R12, [R25+0x10] ;  /* 0x00001000190c7983 */ /* 0x000f280000100c00 */
[----:B------:R-:W5:Y:S01]  /*1180*/  LDL.128 R16, [R25+0x90] ;  /* 0x0000900019107983 */ /* 0x000f620000100c00 */
[----:B------:R-:W-:-:S02]  /*1190*/  IADD3 R22, PT, PT, R29, R2, RZ ;  /* 0x000000021d167210 */ /* 0x000fc40007ffe0ff */
[----:B------:R-:W-:Y:S02]  /*11a0*/  IADD3 R2, PT, PT, R2, 0x8, RZ ;  /* 0x0000000802027810 */ /* 0x000fe40007ffe0ff */
[----:B------:R-:W-:-:S05]  /*11b0*/  SHF.L.U32 R23, R22, 0x1, RZ ;  /* 0x0000000116177819 */ /* 0x000fca00000006ff */
[----:B0-----:R-:W-:-:S05]  /*11c0*/  IMAD.WIDE R20, R23, 0x4, R20 ;  /* 0x0000000417147825 */ /* 0x001fca00078e0214 */
[----:B--2---:R0:W-:Y:S04]  /*11d0*/  STG.E desc[UR6][R20.64], R4 ;  /* 0x0000000414007986 */ /* 0x0041e8000c101906 */
[----:B------:R0:W-:Y:S04]  /*11e0*/  STG.E desc[UR6][R20.64+0x8], R5 ;  /* 0x0000080514007986 */ /* 0x0001e8000c101906 */
[----:B------:R0:W-:Y:S04]  /*11f0*/  STG.E desc[UR6][R20.64+0x10], R6 ;  /* 0x0000100614007986 */ /* 0x0001e8000c101906 */
[----:B------:R0:W-:Y:S04]  /*1200*/  STG.E desc[UR6][R20.64+0x18], R7 ;  /* 0x0000180714007986 */ /* 0x0001e8000c101906 */
[----:B---3--:R0:W-:Y:S04]  /*1210*/  STG.E desc[UR6][R20.64+0x4], R8 ;  /* 0x0000040814007986 */ /* 0x0081e8000c101906 */
[----:B------:R0:W-:Y:S04]  /*1220*/  STG.E desc[UR6][R20.64+0xc], R9 ;  /* 0x00000c0914007986 */ /* 0x0001e8000c101906 */
[----:B------:R0:W-:Y:S04]  /*1230*/  STG.E desc[UR6][R20.64+0x14], R10 ;  /* 0x0000140a14007986 */ /* 0x0001e8000c101906 */
[----:B------:R0:W-:Y:S04]  /*1240*/  STG.E desc[UR6][R20.64+0x1c], R11 ;  /* 0x00001c0b14007986 */ /* 0x0001e8000c101906 */
[----:B----4-:R0:W-:Y:S04]  /*1250*/  STG.E desc[UR6][R20.64+0x20], R12 ;  /* 0x0000200c14007986 */ /* 0x0101e8000c101906 */
[----:B------:R0:W-:Y:S04]  /*1260*/  STG.E desc[UR6][R20.64+0x28], R13 ;  /* 0x0000280d14007986 */ /* 0x0001e8000c101906 */
[----:B------:R0:W-:Y:S04]  /*1270*/  STG.E desc[UR6][R20.64+0x30], R14 ;  /* 0x0000300e14007986 */ /* 0x0001e8000c101906 */
[----:B------:R0:W-:Y:S04]  /*1280*/  STG.E desc[UR6][R20.64+0x38], R15 ;  /* 0x0000380f14007986 */ /* 0x0001e8000c101906 */
[----:B-----5:R0:W-:Y:S04]  /*1290*/  STG.E desc[UR6][R20.64+0x24], R16 ;  /* 0x0000241014007986 */ /* 0x0201e8000c101906 */
[----:B------:R0:W-:Y:S04]  /*12a0*/  STG.E desc[UR6][R20.64+0x2c], R17 ;  /* 0x00002c1114007986 */ /* 0x0001e8000c101906 */
[----:B------:R0:W-:Y:S04]  /*12b0*/  STG.E desc[UR6][R20.64+0x34], R18 ;  /* 0x0000341214007986 */ /* 0x0001e8000c101906 */
[----:B------:R0:W-:Y:S02]  /*12c0*/  STG.E desc[UR6][R20.64+0x3c], R19 ;  /* 0x00003c1314007986 */ /* 0x0001e4000c101906 */
.L_x_9:
[----:B------:R-:W-:Y:S05]  /*12d0*/  @!P1 EXIT ;  /* 0x000000000000994d */ /* 0x000fea0003800000 */
[----:B------:R-:W-:Y:S02]  /*12e0*/  ISETP.GE.U32.AND P0, PT, R24, 0x4, PT ;  /* 0x000000041800780c */ /* 0x000fe40003f06070 */
[----:B------:R-:W-:-:S04]  /*12f0*/  LOP3.LUT R3, R3, 0x3, RZ, 0xc0, !PT ;  /* 0x0000000303037812 */ /* 0x000fc800078ec0ff */
[----:B------:R-:W-:-:S07]  /*1300*/  ISETP.NE.AND P1, PT, R3, RZ, PT ;  /* 0x000000ff0300720c */ /* 0x000fce0003f25270 */
[----:B------:R-:W-:Y:S06]  /*1310*/  @!P0 BRA `(.L_x_10) ;  /* 0x0000000000408947 */ /* 0x000fec0003800000 */
[----:B0-----:R-:W-:Y:S01]  /*1320*/  IMAD R16, R2, 0x4, R1 ;  /* 0x0000000402107824 */ /* 0x001fe200078e0201 */
[----:B------:R-:W0:Y:S04]  /*1330*/  LDC.64 R12, c[0x0][0x390] ;  /* 0x0000e400ff0c7b82 */ /* 0x000e280000000a00 */
[----:B------:R-:W2:Y:S04]  /*1340*/  LDL.128 R8, [R16] ;  /* 0x0000000010087983 */ /* 0x000ea80000100c00 */
[----:B------:R-:W3:Y:S01]  /*1350*/  LDL.128 R4, [R16+0x80] ;  /* 0x0000800010047983 */ /* 0x000ee20000100c00 */
        /* <DEDUP_REMOVED lines=11> */
[----:B------:R1:W-:Y:S02]  /*1410*/  STG.E desc[UR6][R12.64+0x1c], R7 ;  /* 0x00001c070c007986 */ /* 0x0003e4000c101906 */
.L_x_10:
[----:B------:R-:W-:Y:S05]  /*1420*/  @!P1 EXIT ;  /* 0x000000000000994d */ /* 0x000fea0003800000 */
[----:B01----:R-:W0:Y:S01]  /*1430*/  LDC.64 R4, c[0x0][0x390] ;  /* 0x0000e400ff047b82 */ /* 0x003e220000000a00 */
[----:B------:R-:W-:Y:S01]  /*1440*/  IADD3 R29, PT, PT, R29, R2, RZ ;  /* 0x000000021d1d7210 */ /* 0x000fe20007ffe0ff */
[C---:B------:R-:W-:Y:S01]  /*1450*/  IMAD R8, R2.reuse, 0x4, R0 ;  /* 0x0000000402087824 */ /* 0x040fe200078e0200 */
[----:B------:R-:W-:Y:S01]  /*1460*/  IADD3 R0, PT, PT, -R3, RZ, RZ ;  /* 0x000000ff03007210 */ /* 0x000fe20007ffe1ff */
[----:B------:R-:W-:Y:S01]  /*1470*/  IMAD R6, R2, 0x4, R1 ;  /* 0x0000000402067824 */ /* 0x000fe200078e0201 */
[----:B------:R-:W-:-:S07]  /*1480*/  SHF.L.U32 R29, R29, 0x1, RZ ;  /* 0x000000011d1d7819 */ /* 0x000fce00000006ff */
.L_x_11:
[----:B-1----:R1:W2:Y:S04]  /*1490*/  LDL R7, [R6] ;  /* 0x0000000006077983 */ /* 0x0022a80000100800 */
[----:B------:R3:W4:Y:S01]  /*14a0*/  LDL R9, [R8] ;  /* 0x0000000008097983 */ /* 0x0007220000100800 */
[----:B------:R-:W-:Y:S01]  /*14b0*/  IADD3 R0, PT, PT, R0, 0x1, RZ ;  /* 0x0000000100007810 */ /* 0x000fe20007ffe0ff */
[C---:B0-----:R-:W-:Y:S01]  /*14c0*/  IMAD.WIDE R2, R29.reuse, 0x4, R4 ;  /* 0x000000041d027825 */ /* 0x041fe200078e0204 */
[----:B------:R-:W-:Y:S02]  /*14d0*/  IADD3 R29, PT, PT, R29, 0x2, RZ ;  /* 0x000000021d1d7810 */ /* 0x000fe40007ffe0ff */
[----:B------:R-:W-:Y:S02]  /*14e0*/  ISETP.NE.AND P0, PT, R0, RZ, PT ;  /* 0x000000ff0000720c */ /* 0x000fe40003f05270 */
[----:B-1----:R-:W-:-:S02]  /*14f0*/  IADD3 R6, PT, PT, R6, 0x4, RZ ;  /* 0x0000000406067810 */ /* 0x002fc40007ffe0ff */
[----:B---3--:R-:W-:Y:S01]  /*1500*/  IADD3 R8, PT, PT, R8, 0x4, RZ ;  /* 0x0000000408087810 */ /* 0x008fe20007ffe0ff */
[----:B--2---:R1:W-:Y:S04]  /*1510*/  STG.E desc[UR6][R2.64], R7 ;  /* 0x0000000702007986 */ /* 0x0043e8000c101906 */
[----:B----4-:R1:W-:Y:S04]  /*1520*/  STG.E desc[UR6][R2.64+0x4], R9 ;  /* 0x0000040902007986 */ /* 0x0103e8000c101906 */
[----:B------:R-:W-:Y:S05]  /*1530*/  @P0 BRA `(.L_x_11) ;  /* 0xfffffffc00d40947 */ /* 0x000fea000383ffff */
[----:B------:R-:W-:Y:S05]  /*1540*/  EXIT ;  /* 0x000000000000794d */ /* 0x000fea0003800000 */
.L_x_12:
[----:B------:R-:W-:-:S00]  /*1550*/  BRA `(.L_x_12) ;  /* 0xfffffffc00fc7947 */ /* 0x000fc0000383ffff */
[----:B------:R-:W-:-:S00]  /*1560*/  NOP ;  /* 0x0000000000007918 */ /* 0x000fc00000000000 */
        /* <DEDUP_REMOVED lines=9> */
.L_x_13:


//--------------------- .nv.shared.reserved.0     --------------------------
	.section	.nv.shared.reserved.0,"aw",@nobits
	.weak		__nv_reservedSMEM_offset_0_alias
	.size		__nv_reservedSMEM_offset_0_alias, 0, 64
	.other		__nv_reservedSMEM_offset_0_alias,@"STO_CUDA_RESERVED_SHARED STV_DEFAULT"
__nv_reservedSMEM_offset_0_alias:
	.zero		0
	.zero		64


//--------------------- .nv.constant0._Z8beamformPfPcS_iii --------------------------
	.section	.nv.constant0._Z8beamformPfPcS_iii,"a",@progbits
	.sectionflags	@""
	.align	4
.nv.constant0._Z8beamformPfPcS_iii:
	.zero		932


//--------------------- SYMBOLS --------------------------

	.type		.nv.reservedSmem.offset0,@object
	.size		.nv.reservedSmem.offset0,0x4
